//
// Generated by NVIDIA NVVM Compiler
//
// Compiler Build ID: CL-36424714
// Cuda compilation tools, release 13.0, V13.0.88
// Based on NVVM 20.0.0
//

.version 9.0
.target sm_100
.address_size 64

	// .globl	_Z15vector_additionPfS_S_

.visible .entry _Z15vector_additionPfS_S_(
	.param .u64 .ptr .align 1 _Z15vector_additionPfS_S__param_0,
	.param .u64 .ptr .align 1 _Z15vector_additionPfS_S__param_1,
	.param .u64 .ptr .align 1 _Z15vector_additionPfS_S__param_2
)
{
	.reg .b32 	%r<2>;
	.reg .b32 	%f<4>;
	.reg .b64 	%rd<11>;

	ld.param.u64 	%rd1, [_Z15vector_additionPfS_S__param_0];
	ld.param.u64 	%rd2, [_Z15vector_additionPfS_S__param_1];
	ld.param.u64 	%rd3, [_Z15vector_additionPfS_S__param_2];
	cvta.to.global.u64 	%rd4, %rd1;
	cvta.to.global.u64 	%rd5, %rd3;
	cvta.to.global.u64 	%rd6, %rd2;
	mov.u32 	%r1, %tid.x;
	mul.wide.u32 	%rd7, %r1, 4;
	add.s64 	%rd8, %rd6, %rd7;
	ld.global.f32 	%f1, [%rd8];
	add.s64 	%rd9, %rd5, %rd7;
	ld.global.f32 	%f2, [%rd9];
	add.f32 	%f3, %f1, %f2;
	add.s64 	%rd10, %rd4, %rd7;
	st.global.f32 	[%rd10], %f3;
	ret;

}


// ===== COMPILED SASS (sm_100) =====

	.target	sm_100

	.elftype	@"ET_EXEC"


//--------------------- .note.nv.tkinfo           --------------------------
	.section	.note.nv.tkinfo,"",@"SHT_NOTE"
	.sectionflags	@"SHF_NOTE_NV_TKINFO"
	.tkinfo
        /*0018*/ 	.word	0x00000002
        /*0030*/ 	.string	""
        /*0030*/ 	.string	"ptxas"
        /*0030*/ 	.string	"Cuda compilation tools, release 13.0, V13.0.88"
        /*0030*/ 	.string	"Build cuda_13.0.r13.0/compiler.36424714_0"
        /*0030*/ 	.string	"-arch sm_100 -m 64 "



//--------------------- .note.nv.cuinfo           --------------------------
	.section	.note.nv.cuinfo,"",@"SHT_NOTE"
	.sectionflags	@"SHF_NOTE_NV_CUINFO"
        /*0018*/ 	.short	0x0002
        /*001a*/ 	.short	0x0064
        /*001c*/ 	.short	0x0082
	.zero		2


//--------------------- .nv.info                  --------------------------
	.section	.nv.info,"",@"SHT_CUDA_INFO"
	.align	4


	//----- nvinfo : EIATTR_REGCOUNT
	.align		4
        /*0000*/ 	.byte	0x04, 0x2f
        /*0002*/ 	.short	(.L_1 - .L_0)
	.align		4
.L_0:
        /*0004*/ 	.word	index@(_Z15vector_additionPfS_S_)
        /*0008*/ 	.word	0x0000000c


	//----- nvinfo : EIATTR_FRAME_SIZE
	.align		4
.L_1:
        /*000c*/ 	.byte	0x04, 0x11
        /*000e*/ 	.short	(.L_3 - .L_2)
	.align		4
.L_2:
        /*0010*/ 	.word	index@(_Z15vector_additionPfS_S_)
        /*0014*/ 	.word	0x00000000


	//----- nvinfo : EIATTR_MIN_STACK_SIZE
	.align		4
.L_3:
        /*0018*/ 	.byte	0x04, 0x12
        /*001a*/ 	.short	(.L_5 - .L_4)
	.align		4
.L_4:
        /*001c*/ 	.word	index@(_Z15vector_additionPfS_S_)
        /*0020*/ 	.word	0x00000000
.L_5:


//--------------------- .nv.compat                --------------------------
	.section	.nv.compat,"",@"SHT_CUDA_COMPAT_INFO"
	.align	4
        /*0000*/ 	.byte	0x02, 0x09, 0x00, 0x00, 0x02, 0x02, 0x01, 0x00, 0x02, 0x05, 0x05, 0x00, 0x03, 0x07, 0x01, 0x01
        /*0010*/ 	.byte	0x02, 0x03, 0x00, 0x00, 0x02, 0x06, 0x01, 0x00, 0x04, 0x0b, 0x08, 0x00, 0x09, 0x00, 0x00, 0x00
        /*0020*/ 	.byte	0x00, 0x00, 0x00, 0x00


//--------------------- .nv.info._Z15vector_additionPfS_S_ --------------------------
	.section	.nv.info._Z15vector_additionPfS_S_,"",@"SHT_CUDA_INFO"
	.sectionflags	@""
	.align	4


	//----- nvinfo : EIATTR_CUDA_API_VERSION
	.align		4
        /*0000*/ 	.byte	0x04, 0x37
        /*0002*/ 	.short	(.L_7 - .L_6)
.L_6:
        /*0004*/ 	.word	0x00000082


	//----- nvinfo : EIATTR_KPARAM_INFO
	.align		4
.L_7:
        /*0008*/ 	.byte	0x04, 0x17
        /*000a*/ 	.short	(.L_9 - .L_8)
.L_8:
        /*000c*/ 	.word	0x00000000
        /*0010*/ 	.short	0x0002
        /*0012*/ 	.short	0x0010
        /*0014*/ 	.byte	0x00, 0xf5, 0x21, 0x00


	//----- nvinfo : EIATTR_KPARAM_INFO
	.align		4
.L_9:
        /*0018*/ 	.byte	0x04, 0x17
        /*001a*/ 	.short	(.L_11 - .L_10)
.L_10:
        /*001c*/ 	.word	0x00000000
        /*0020*/ 	.short	0x0001
        /*0022*/ 	.short	0x0008
        /*0024*/ 	.byte	0x00, 0xf5, 0x21, 0x00


	//----- nvinfo : EIATTR_KPARAM_INFO
	.align		4
.L_11:
        /*0028*/ 	.byte	0x04, 0x17
        /*002a*/ 	.short	(.L_13 - .L_12)
.L_12:
        /*002c*/ 	.word	0x00000000
        /*0030*/ 	.short	0x0000
        /*0032*/ 	.short	0x0000
        /*0034*/ 	.byte	0x00, 0xf5, 0x21, 0x00


	//----- nvinfo : EIATTR_SPARSE_MMA_MASK
	.align		4
.L_13:
        /*0038*/ 	.byte	0x03, 0x50
        /*003a*/ 	.short	0x0000


	//----- nvinfo : EIATTR_MAXREG_COUNT
	.align		4
        /*003c*/ 	.byte	0x03, 0x1b
        /*003e*/ 	.short	0x00ff


	//----- nvinfo : EIATTR_MERCURY_ISA_VERSION
	.align		4
        /*0040*/ 	.byte	0x03, 0x5f
        /*0042*/ 	.short	0x0101


	//----- nvinfo : EIATTR_VRC_CTA_INIT_COUNT
	.align		4
        /*0044*/ 	.byte	0x02, 0x4a
	.zero		1
	.zero		1


	//----- nvinfo : EIATTR_EXIT_INSTR_OFFSETS
	.align		4
        /*0048*/ 	.byte	0x04, 0x1c
        /*004a*/ 	.short	(.L_15 - .L_14)


	//   ....[0]....
.L_14:
        /*004c*/ 	.word	0x000000d0


	//----- nvinfo : EIATTR_CBANK_PARAM_SIZE
	.align		4
.L_15:
        /*0050*/ 	.byte	0x03, 0x19
        /*0052*/ 	.short	0x0018


	//----- nvinfo : EIATTR_PARAM_CBANK
	.align		4
        /*0054*/ 	.byte	0x04, 0x0a
        /*0056*/ 	.short	(.L_17 - .L_16)
	.align		4
.L_16:
        /*0058*/ 	.word	index@(.nv.constant0._Z15vector_additionPfS_S_)
        /*005c*/ 	.short	0x0380
        /*005e*/ 	.short	0x0018


	//----- nvinfo : EIATTR_SW_WAR
	.align		4
.L_17:
        /*0060*/ 	.byte	0x04, 0x36
        /*0062*/ 	.short	(.L_19 - .L_18)
.L_18:
        /*0064*/ 	.word	0x00000008
.L_19:


//--------------------- .nv.callgraph             --------------------------
	.section	.nv.callgraph,"",@"SHT_CUDA_CALLGRAPH"
	.align	4
	.sectionentsize	8
	.align		4
        /*0000*/ 	.word	0x00000000
	.align		4
        /*0004*/ 	.word	0xffffffff
	.align		4
        /*0008*/ 	.word	0x00000000
	.align		4
        /*000c*/ 	.word	0xfffffffe
	.align		4
        /*0010*/ 	.word	0x00000000
	.align		4
        /*0014*/ 	.word	0xfffffffd
	.align		4
        /*0018*/ 	.word	0x00000000
	.align		4
        /*001c*/ 	.word	0xfffffffc


//--------------------- .text._Z15vector_additionPfS_S_ --------------------------
	.section	.text._Z15vector_additionPfS_S_,"ax",@progbits
	.align	128
        .global         _Z15vector_additionPfS_S_
        .type           _Z15vector_additionPfS_S_,@function
        .size           _Z15vector_additionPfS_S_,(.L_x_1 - _Z15vector_additionPfS_S_)
        .other          _Z15vector_additionPfS_S_,@"STO_CUDA_ENTRY STV_DEFAULT"
_Z15vector_additionPfS_S_:
.text._Z15vector_additionPfS_S_:
[----:B------:R-:W-:Y:S01]  /*0000*/  LDC R1, c[0x0][0x37c] ;  /* 0x0000df00ff017b82 */ /* 0x000fe20000000800 */
[----:B------:R-:W0:Y:S07]  /*0010*/  S2R R9, SR_TID.X ;  /* 0x0000000000097919 */ /* 0x000e2e0000002100 */
[----:B------:R-:W0:Y:S01]  /*0020*/  LDC.64 R2, c[0x0][0x388] ;  /* 0x0000e200ff027b82 */ /* 0x000e220000000a00 */
[----:B------:R-:W1:Y:S07]  /*0030*/  LDCU.64 UR4, c[0x0][0x358] ;  /* 0x00006b00ff0477ac */ /* 0x000e6e0008000a00 */
[----:B------:R-:W2:Y:S08]  /*0040*/  LDC.64 R4, c[0x0][0x390] ;  /* 0x0000e400ff047b82 */ /* 0x000eb00000000a00 */
[----:B------:R-:W3:Y:S01]  /*0050*/  LDC.64 R6, c[0x0][0x380] ;  /* 0x0000e000ff067b82 */ /* 0x000ee20000000a00 */
[----:B0-----:R-:W-:-:S04]  /*0060*/  IMAD.WIDE.U32 R2, R9, 0x4, R2 ;  /* 0x0000000409027825 */ /* 0x001fc800078e0002 */
[C---:B--2---:R-:W-:Y:S02]  /*0070*/  IMAD.WIDE.U32 R4, R9.reuse, 0x4, R4 ;  /* 0x0000000409047825 */ /* 0x044fe400078e0004 */
[----:B-1----:R-:W2:Y:S04]  /*0080*/  LDG.E R2, desc[UR4][R2.64] ;  /* 0x0000000402027981 */ /* 0x002ea8000c1e1900 */
[----:B------:R-:W2:Y:S01]  /*0090*/  LDG.E R5, desc[UR4][R4.64] ;  /* 0x0000000404057981 */ /* 0x000ea2000c1e1900 */
[----:B---3--:R-:W-:-:S04]  /*00a0*/  IMAD.WIDE.U32 R6, R9, 0x4, R6 ;  /* 0x0000000409067825 */ /* 0x008fc800078e0006 */
[----:B--2---:R-:W-:-:S05]  /*00b0*/  FADD R9, R2, R5 ;  /* 0x0000000502097221 */ /* 0x004fca0000000000 */
[----:B------:R-:W-:Y:S01]  /*00c0*/  STG.E desc[UR4][R6.64], R9 ;  /* 0x0000000906007986 */ /* 0x000fe2000c101904 */
[----:B------:R-:W-:Y:S05]  /*00d0*/  EXIT ;  /* 0x000000000000794d */ /* 0x000fea0003800000 */
.L_x_0:
[----:B------:R-:W-:-:S00]  /*00e0*/  BRA `(.L_x_0) ;  /* 0xfffffffc00fc7947 */ /* 0x000fc0000383ffff */
[----:B------:R-:W-:-:S00]  /*00f0*/  NOP ;  /* 0x0000000000007918 */ /* 0x000fc00000000000 */
        /* <DEDUP_REMOVED lines=8> */
.L_x_1:


//--------------------- .nv.shared.reserved.0     --------------------------
	.section	.nv.shared.reserved.0,"aw",@nobits
	.weak		__nv_reservedSMEM_offset_0_alias
	.size		__nv_reservedSMEM_offset_0_alias, 0, 64
	.other		__nv_reservedSMEM_offset_0_alias,@"STO_CUDA_RESERVED_SHARED STV_DEFAULT"
__nv_reservedSMEM_offset_0_alias:
	.zero		0
	.zero		64


//--------------------- .nv.constant0._Z15vector_additionPfS_S_ --------------------------
	.section	.nv.constant0._Z15vector_additionPfS_S_,"a",@progbits
	.sectionflags	@""
	.align	4
.nv.constant0._Z15vector_additionPfS_S_:
	.zero		920


//--------------------- SYMBOLS --------------------------

	.type		.nv.reservedSmem.offset0,@object
	.size		.nv.reservedSmem.offset0,0x4
